//
// Generated by NVIDIA NVVM Compiler
//
// Compiler Build ID: CL-36424714
// Cuda compilation tools, release 13.0, V13.0.88
// Based on NVVM 20.0.0
//

.version 9.0
.target sm_100
.address_size 64

	// .globl	_Z25unique_idx_calc_threadIdxPi
.extern .func  (.param .b32 func_retval0) vprintf
(
	.param .b64 vprintf_param_0,
	.param .b64 vprintf_param_1
)
;
.global .align 1 .b8 $str[31] = {116, 104, 114, 101, 97, 100, 73, 100, 120, 46, 120, 32, 58, 32, 37, 100, 44, 32, 118, 97, 108, 117, 101, 32, 58, 32, 37, 100, 32, 10};
.global .align 1 .b8 $str$1[57] = {98, 108, 111, 99, 107, 73, 100, 120, 46, 120, 32, 58, 32, 37, 100, 44, 32, 116, 104, 114, 101, 97, 100, 73, 100, 120, 46, 120, 32, 58, 32, 37, 100, 44, 32, 103, 105, 100, 32, 58, 32, 37, 100, 44, 32, 118, 97, 108, 117, 101, 32, 58, 37, 100, 32, 10};
.global .align 1 .b8 $str$2[74] = {98, 108, 111, 99, 107, 73, 100, 120, 46, 120, 32, 58, 32, 37, 100, 44, 32, 98, 108, 111, 99, 107, 73, 100, 120, 46, 121, 32, 58, 32, 37, 100, 44, 32, 116, 104, 114, 101, 97, 100, 73, 100, 120, 46, 120, 32, 58, 32, 37, 100, 44, 32, 103, 105, 100, 32, 58, 32, 37, 100, 44, 32, 118, 97, 108, 117, 101, 32, 58, 37, 100, 32, 10};

.visible .entry _Z25unique_idx_calc_threadIdxPi(
	.param .u64 .ptr .align 1 _Z25unique_idx_calc_threadIdxPi_param_0
)
{
	.local .align 8 .b8 	__local_depot0[8];
	.reg .b64 	%SP;
	.reg .b64 	%SPL;
	.reg .b32 	%r<5>;
	.reg .b64 	%rd<9>;

	mov.u64 	%SPL, __local_depot0;
	cvta.local.u64 	%SP, %SPL;
	ld.param.u64 	%rd1, [_Z25unique_idx_calc_threadIdxPi_param_0];
	cvta.to.global.u64 	%rd2, %rd1;
	add.u64 	%rd3, %SP, 0;
	add.u64 	%rd4, %SPL, 0;
	mov.u32 	%r1, %tid.x;
	mul.wide.u32 	%rd5, %r1, 4;
	add.s64 	%rd6, %rd2, %rd5;
	ld.global.u32 	%r2, [%rd6];
	st.local.v2.u32 	[%rd4], {%r1, %r2};
	mov.u64 	%rd7, $str;
	cvta.global.u64 	%rd8, %rd7;
	{ // callseq 0, 0
	.param .b64 param0;
	st.param.b64 	[param0], %rd8;
	.param .b64 param1;
	st.param.b64 	[param1], %rd3;
	.param .b32 retval0;
	call.uni (retval0), 
	vprintf, 
	(
	param0, 
	param1
	);
	ld.param.b32 	%r3, [retval0];
	} // callseq 0
	ret;

}
	// .globl	_Z22unique_gid_calculationPi
.visible .entry _Z22unique_gid_calculationPi(
	.param .u64 .ptr .align 1 _Z22unique_gid_calculationPi_param_0
)
{
	.local .align 16 .b8 	__local_depot1[16];
	.reg .b64 	%SP;
	.reg .b64 	%SPL;
	.reg .b32 	%r<8>;
	.reg .b64 	%rd<9>;

	mov.u64 	%SPL, __local_depot1;
	cvta.local.u64 	%SP, %SPL;
	ld.param.u64 	%rd1, [_Z22unique_gid_calculationPi_param_0];
	cvta.to.global.u64 	%rd2, %rd1;
	add.u64 	%rd3, %SP, 0;
	add.u64 	%rd4, %SPL, 0;
	mov.u32 	%r1, %tid.x;
	mov.u32 	%r2, %ctaid.x;
	mov.u32 	%r3, %ntid.x;
	mad.lo.s32 	%r4, %r2, %r3, %r1;
	mul.wide.s32 	%rd5, %r4, 4;
	add.s64 	%rd6, %rd2, %rd5;
	ld.global.u32 	%r5, [%rd6];
	st.local.v4.u32 	[%rd4], {%r2, %r1, %r4, %r5};
	mov.u64 	%rd7, $str$1;
	cvta.global.u64 	%rd8, %rd7;
	{ // callseq 1, 0
	.param .b64 param0;
	st.param.b64 	[param0], %rd8;
	.param .b64 param1;
	st.param.b64 	[param1], %rd3;
	.param .b32 retval0;
	call.uni (retval0), 
	vprintf, 
	(
	param0, 
	param1
	);
	ld.param.b32 	%r6, [retval0];
	} // callseq 1
	ret;

}
	// .globl	_Z25unique_gid_calculation_2dPi
.visible .entry _Z25unique_gid_calculation_2dPi(
	.param .u64 .ptr .align 1 _Z25unique_gid_calculation_2dPi_param_0
)
{
	.local .align 8 .b8 	__local_depot2[24];
	.reg .b64 	%SP;
	.reg .b64 	%SPL;
	.reg .b32 	%r<11>;
	.reg .b64 	%rd<9>;

	mov.u64 	%SPL, __local_depot2;
	cvta.local.u64 	%SP, %SPL;
	ld.param.u64 	%rd1, [_Z25unique_gid_calculation_2dPi_param_0];
	cvta.to.global.u64 	%rd2, %rd1;
	add.u64 	%rd3, %SP, 0;
	add.u64 	%rd4, %SPL, 0;
	mov.u32 	%r1, %tid.x;
	mov.u32 	%r2, %ctaid.x;
	mov.u32 	%r3, %ntid.x;
	mov.u32 	%r4, %nctaid.x;
	mov.u32 	%r5, %ctaid.y;
	mad.lo.s32 	%r6, %r5, %r4, %r2;
	mad.lo.s32 	%r7, %r6, %r3, %r1;
	mul.wide.s32 	%rd5, %r7, 4;
	add.s64 	%rd6, %rd2, %rd5;
	ld.global.u32 	%r8, [%rd6];
	st.local.v2.u32 	[%rd4], {%r2, %r5};
	st.local.v2.u32 	[%rd4+8], {%r1, %r7};
	st.local.u32 	[%rd4+16], %r8;
	mov.u64 	%rd7, $str$2;
	cvta.global.u64 	%rd8, %rd7;
	{ // callseq 2, 0
	.param .b64 param0;
	st.param.b64 	[param0], %rd8;
	.param .b64 param1;
	st.param.b64 	[param1], %rd3;
	.param .b32 retval0;
	call.uni (retval0), 
	vprintf, 
	(
	param0, 
	param1
	);
	ld.param.b32 	%r9, [retval0];
	} // callseq 2
	ret;

}
	// .globl	_Z28unique_gid_calculation_2d_2dPi
.visible .entry _Z28unique_gid_calculation_2d_2dPi(
	.param .u64 .ptr .align 1 _Z28unique_gid_calculation_2d_2dPi_param_0
)
{
	.local .align 8 .b8 	__local_depot3[24];
	.reg .b64 	%SP;
	.reg .b64 	%SPL;
	.reg .b32 	%r<12>;
	.reg .b64 	%rd<9>;

	mov.u64 	%SPL, __local_depot3;
	cvta.local.u64 	%SP, %SPL;
	ld.param.u64 	%rd1, [_Z28unique_gid_calculation_2d_2dPi_param_0];
	cvta.to.global.u64 	%rd2, %rd1;
	add.u64 	%rd3, %SP, 0;
	add.u64 	%rd4, %SPL, 0;
	mov.u32 	%r1, %ntid.x;
	mov.u32 	%r2, %tid.y;
	mov.u32 	%r3, %tid.x;
	mov.u32 	%r4, %ntid.y;
	mov.u32 	%r5, %ctaid.x;
	mad.lo.s32 	%r6, %r5, %r4, %r2;
	mad.lo.s32 	%r7, %r6, %r1, %r3;
	mov.u32 	%r8, %ctaid.y;
	mul.wide.s32 	%rd5, %r7, 4;
	add.s64 	%rd6, %rd2, %rd5;
	ld.global.u32 	%r9, [%rd6];
	st.local.v2.u32 	[%rd4], {%r5, %r8};
	st.local.v2.u32 	[%rd4+8], {%r3, %r7};
	st.local.u32 	[%rd4+16], %r9;
	mov.u64 	%rd7, $str$2;
	cvta.global.u64 	%rd8, %rd7;
	{ // callseq 3, 0
	.param .b64 param0;
	st.param.b64 	[param0], %rd8;
	.param .b64 param1;
	st.param.b64 	[param1], %rd3;
	.param .b32 retval0;
	call.uni (retval0), 
	vprintf, 
	(
	param0, 
	param1
	);
	ld.param.b32 	%r10, [retval0];
	} // callseq 3
	ret;

}


// ===== COMPILED SASS (sm_100) =====

	.target	sm_100

	.elftype	@"ET_EXEC"


//--------------------- .note.nv.tkinfo           --------------------------
	.section	.note.nv.tkinfo,"",@"SHT_NOTE"
	.sectionflags	@"SHF_NOTE_NV_TKINFO"
	.tkinfo
        /*0018*/ 	.word	0x00000002
        /*0030*/ 	.string	""
        /*0030*/ 	.string	"ptxas"
        /*0030*/ 	.string	"Cuda compilation tools, release 13.0, V13.0.88"
        /*0030*/ 	.string	"Build cuda_13.0.r13.0/compiler.36424714_0"
        /*0030*/ 	.string	"-arch sm_100 -m 64 "



//--------------------- .note.nv.cuinfo           --------------------------
	.section	.note.nv.cuinfo,"",@"SHT_NOTE"
	.sectionflags	@"SHF_NOTE_NV_CUINFO"
        /*0018*/ 	.short	0x0002
        /*001a*/ 	.short	0x0064
        /*001c*/ 	.short	0x0082
	.zero		2


//--------------------- .nv.info                  --------------------------
	.section	.nv.info,"",@"SHT_CUDA_INFO"
	.align	4


	//----- nvinfo : EIATTR_REGCOUNT
	.align		4
        /*0000*/ 	.byte	0x04, 0x2f
        /*0002*/ 	.short	(.L_4 - .L_3)
	.align		4
.L_3:
        /*0004*/ 	.word	index@(_Z25unique_idx_calc_threadIdxPi)
        /*0008*/ 	.word	0x00000018


	//----- nvinfo : EIATTR_FRAME_SIZE
	.align		4
.L_4:
        /*000c*/ 	.byte	0x04, 0x11
        /*000e*/ 	.short	(.L_6 - .L_5)
	.align		4
.L_5:
        /*0010*/ 	.word	index@(_Z25unique_idx_calc_threadIdxPi)
        /*0014*/ 	.word	0x00000008


	//----- nvinfo : EIATTR_REGCOUNT
	.align		4
.L_6:
        /*0018*/ 	.byte	0x04, 0x2f
        /*001a*/ 	.short	(.L_8 - .L_7)
	.align		4
.L_7:
        /*001c*/ 	.word	index@(_Z22unique_gid_calculationPi)
        /*0020*/ 	.word	0x00000018


	//----- nvinfo : EIATTR_FRAME_SIZE
	.align		4
.L_8:
        /*0024*/ 	.byte	0x04, 0x11
        /*0026*/ 	.short	(.L_10 - .L_9)
	.align		4
.L_9:
        /*0028*/ 	.word	index@(_Z22unique_gid_calculationPi)
        /*002c*/ 	.word	0x00000010


	//----- nvinfo : EIATTR_REGCOUNT
	.align		4
.L_10:
        /*0030*/ 	.byte	0x04, 0x2f
        /*0032*/ 	.short	(.L_12 - .L_11)
	.align		4
.L_11:
        /*0034*/ 	.word	index@(_Z25unique_gid_calculation_2dPi)
        /*0038*/ 	.word	0x00000018


	//----- nvinfo : EIATTR_FRAME_SIZE
	.align		4
.L_12:
        /*003c*/ 	.byte	0x04, 0x11
        /*003e*/ 	.short	(.L_14 - .L_13)
	.align		4
.L_13:
        /*0040*/ 	.word	index@(_Z25unique_gid_calculation_2dPi)
        /*0044*/ 	.word	0x00000018


	//----- nvinfo : EIATTR_REGCOUNT
	.align		4
.L_14:
        /*0048*/ 	.byte	0x04, 0x2f
        /*004a*/ 	.short	(.L_16 - .L_15)
	.align		4
.L_15:
        /*004c*/ 	.word	index@(_Z28unique_gid_calculation_2d_2dPi)
        /*0050*/ 	.word	0x00000018


	//----- nvinfo : EIATTR_FRAME_SIZE
	.align		4
.L_16:
        /*0054*/ 	.byte	0x04, 0x11
        /*0056*/ 	.short	(.L_18 - .L_17)
	.align		4
.L_17:
        /*0058*/ 	.word	index@(_Z28unique_gid_calculation_2d_2dPi)
        /*005c*/ 	.word	0x00000018


	//----- nvinfo : EIATTR_MIN_STACK_SIZE
	.align		4
.L_18:
        /*0060*/ 	.byte	0x04, 0x12
        /*0062*/ 	.short	(.L_20 - .L_19)
	.align		4
.L_19:
        /*0064*/ 	.word	index@(_Z28unique_gid_calculation_2d_2dPi)
        /*0068*/ 	.word	0x00000018


	//----- nvinfo : EIATTR_MIN_STACK_SIZE
	.align		4
.L_20:
        /*006c*/ 	.byte	0x04, 0x12
        /*006e*/ 	.short	(.L_22 - .L_21)
	.align		4
.L_21:
        /*0070*/ 	.word	index@(_Z25unique_gid_calculation_2dPi)
        /*0074*/ 	.word	0x00000018


	//----- nvinfo : EIATTR_MIN_STACK_SIZE
	.align		4
.L_22:
        /*0078*/ 	.byte	0x04, 0x12
        /*007a*/ 	.short	(.L_24 - .L_23)
	.align		4
.L_23:
        /*007c*/ 	.word	index@(_Z22unique_gid_calculationPi)
        /*0080*/ 	.word	0x00000010


	//----- nvinfo : EIATTR_MIN_STACK_SIZE
	.align		4
.L_24:
        /*0084*/ 	.byte	0x04, 0x12
        /*0086*/ 	.short	(.L_26 - .L_25)
	.align		4
.L_25:
        /*0088*/ 	.word	index@(_Z25unique_idx_calc_threadIdxPi)
        /*008c*/ 	.word	0x00000008
.L_26:


//--------------------- .nv.compat                --------------------------
	.section	.nv.compat,"",@"SHT_CUDA_COMPAT_INFO"
	.align	4
        /*0000*/ 	.byte	0x02, 0x09, 0x00, 0x00, 0x02, 0x02, 0x01, 0x00, 0x02, 0x05, 0x05, 0x00, 0x03, 0x07, 0x01, 0x01
        /*0010*/ 	.byte	0x02, 0x03, 0x00, 0x00, 0x02, 0x06, 0x01, 0x00, 0x04, 0x0b, 0x08, 0x00, 0x09, 0x00, 0x00, 0x00
        /*0020*/ 	.byte	0x00, 0x00, 0x00, 0x00


//--------------------- .nv.info._Z28unique_gid_calculation_2d_2dPi --------------------------
	.section	.nv.info._Z28unique_gid_calculation_2d_2dPi,"",@"SHT_CUDA_INFO"
	.sectionflags	@""
	.align	4


	//----- nvinfo : EIATTR_CUDA_API_VERSION
	.align		4
        /*0000*/ 	.byte	0x04, 0x37
        /*0002*/ 	.short	(.L_28 - .L_27)
.L_27:
        /*0004*/ 	.word	0x00000082


	//----- nvinfo : EIATTR_KPARAM_INFO
	.align		4
.L_28:
        /*0008*/ 	.byte	0x04, 0x17
        /*000a*/ 	.short	(.L_30 - .L_29)
.L_29:
        /*000c*/ 	.word	0x00000000
        /*0010*/ 	.short	0x0000
        /*0012*/ 	.short	0x0000
        /*0014*/ 	.byte	0x00, 0xf5, 0x21, 0x00


	//----- nvinfo : EIATTR_SPARSE_MMA_MASK
	.align		4
.L_30:
        /*0018*/ 	.byte	0x03, 0x50
        /*001a*/ 	.short	0x0000


	//----- nvinfo : EIATTR_MAXREG_COUNT
	.align		4
        /*001c*/ 	.byte	0x03, 0x1b
        /*001e*/ 	.short	0x00ff


	//----- nvinfo : EIATTR_EXTERNS
	.align		4
        /*0020*/ 	.byte	0x04, 0x0f
        /*0022*/ 	.short	(.L_32 - .L_31)


	//   ....[0]....
	.align		4
.L_31:
        /*0024*/ 	.word	index@(vprintf)


	//----- nvinfo : EIATTR_MERCURY_ISA_VERSION
	.align		4
.L_32:
        /*0028*/ 	.byte	0x03, 0x5f
        /*002a*/ 	.short	0x0101


	//----- nvinfo : EIATTR_VRC_CTA_INIT_COUNT
	.align		4
        /*002c*/ 	.byte	0x02, 0x4a
	.zero		1
	.zero		1


	//----- nvinfo : EIATTR_SYSCALL_OFFSETS
	.align		4
        /*0030*/ 	.byte	0x04, 0x46
        /*0032*/ 	.short	(.L_34 - .L_33)


	//   ....[0]....
.L_33:
        /*0034*/ 	.word	0x000001b0


	//----- nvinfo : EIATTR_EXIT_INSTR_OFFSETS
	.align		4
.L_34:
        /*0038*/ 	.byte	0x04, 0x1c
        /*003a*/ 	.short	(.L_36 - .L_35)


	//   ....[0]....
.L_35:
        /*003c*/ 	.word	0x000001c0


	//----- nvinfo : EIATTR_CBANK_PARAM_SIZE
	.align		4
.L_36:
        /*0040*/ 	.byte	0x03, 0x19
        /*0042*/ 	.short	0x0008


	//----- nvinfo : EIATTR_PARAM_CBANK
	.align		4
        /*0044*/ 	.byte	0x04, 0x0a
        /*0046*/ 	.short	(.L_38 - .L_37)
	.align		4
.L_37:
        /*0048*/ 	.word	index@(.nv.constant0._Z28unique_gid_calculation_2d_2dPi)
        /*004c*/ 	.short	0x0380
        /*004e*/ 	.short	0x0008


	//----- nvinfo : EIATTR_SW_WAR
	.align		4
.L_38:
        /*0050*/ 	.byte	0x04, 0x36
        /*0052*/ 	.short	(.L_40 - .L_39)
.L_39:
        /*0054*/ 	.word	0x00000008
.L_40:


//--------------------- .nv.info._Z25unique_gid_calculation_2dPi --------------------------
	.section	.nv.info._Z25unique_gid_calculation_2dPi,"",@"SHT_CUDA_INFO"
	.sectionflags	@""
	.align	4


	//----- nvinfo : EIATTR_CUDA_API_VERSION
	.align		4
        /*0000*/ 	.byte	0x04, 0x37
        /*0002*/ 	.short	(.L_42 - .L_41)
.L_41:
        /*0004*/ 	.word	0x00000082


	//----- nvinfo : EIATTR_KPARAM_INFO
	.align		4
.L_42:
        /*0008*/ 	.byte	0x04, 0x17
        /*000a*/ 	.short	(.L_44 - .L_43)
.L_43:
        /*000c*/ 	.word	0x00000000
        /*0010*/ 	.short	0x0000
        /*0012*/ 	.short	0x0000
        /*0014*/ 	.byte	0x00, 0xf5, 0x21, 0x00


	//----- nvinfo : EIATTR_SPARSE_MMA_MASK
	.align		4
.L_44:
        /*0018*/ 	.byte	0x03, 0x50
        /*001a*/ 	.short	0x0000


	//----- nvinfo : EIATTR_MAXREG_COUNT
	.align		4
        /*001c*/ 	.byte	0x03, 0x1b
        /*001e*/ 	.short	0x00ff


	//----- nvinfo : EIATTR_EXTERNS
	.align		4
        /*0020*/ 	.byte	0x04, 0x0f
        /*0022*/ 	.short	(.L_46 - .L_45)


	//   ....[0]....
	.align		4
.L_45:
        /*0024*/ 	.word	index@(vprintf)


	//----- nvinfo : EIATTR_MERCURY_ISA_VERSION
	.align		4
.L_46:
        /*0028*/ 	.byte	0x03, 0x5f
        /*002a*/ 	.short	0x0101


	//----- nvinfo : EIATTR_VRC_CTA_INIT_COUNT
	.align		4
        /*002c*/ 	.byte	0x02, 0x4a
	.zero		1
	.zero		1


	//----- nvinfo : EIATTR_SYSCALL_OFFSETS
	.align		4
        /*0030*/ 	.byte	0x04, 0x46
        /*0032*/ 	.short	(.L_48 - .L_47)


	//   ....[0]....
.L_47:
        /*0034*/ 	.word	0x000001a0


	//----- nvinfo : EIATTR_EXIT_INSTR_OFFSETS
	.align		4
.L_48:
        /*0038*/ 	.byte	0x04, 0x1c
        /*003a*/ 	.short	(.L_50 - .L_49)


	//   ....[0]....
.L_49:
        /*003c*/ 	.word	0x000001b0


	//----- nvinfo : EIATTR_CBANK_PARAM_SIZE
	.align		4
.L_50:
        /*0040*/ 	.byte	0x03, 0x19
        /*0042*/ 	.short	0x0008


	//----- nvinfo : EIATTR_PARAM_CBANK
	.align		4
        /*0044*/ 	.byte	0x04, 0x0a
        /*0046*/ 	.short	(.L_52 - .L_51)
	.align		4
.L_51:
        /*0048*/ 	.word	index@(.nv.constant0._Z25unique_gid_calculation_2dPi)
        /*004c*/ 	.short	0x0380
        /*004e*/ 	.short	0x0008


	//----- nvinfo : EIATTR_SW_WAR
	.align		4
.L_52:
        /*0050*/ 	.byte	0x04, 0x36
        /*0052*/ 	.short	(.L_54 - .L_53)
.L_53:
        /*0054*/ 	.word	0x00000008
.L_54:


//--------------------- .nv.info._Z22unique_gid_calculationPi --------------------------
	.section	.nv.info._Z22unique_gid_calculationPi,"",@"SHT_CUDA_INFO"
	.sectionflags	@""
	.align	4


	//----- nvinfo : EIATTR_CUDA_API_VERSION
	.align		4
        /*0000*/ 	.byte	0x04, 0x37
        /*0002*/ 	.short	(.L_56 - .L_55)
.L_55:
        /*0004*/ 	.word	0x00000082


	//----- nvinfo : EIATTR_KPARAM_INFO
	.align		4
.L_56:
        /*0008*/ 	.byte	0x04, 0x17
        /*000a*/ 	.short	(.L_58 - .L_57)
.L_57:
        /*000c*/ 	.word	0x00000000
        /*0010*/ 	.short	0x0000
        /*0012*/ 	.short	0x0000
        /*0014*/ 	.byte	0x00, 0xf5, 0x21, 0x00


	//----- nvinfo : EIATTR_SPARSE_MMA_MASK
	.align		4
.L_58:
        /*0018*/ 	.byte	0x03, 0x50
        /*001a*/ 	.short	0x0000


	//----- nvinfo : EIATTR_MAXREG_COUNT
	.align		4
        /*001c*/ 	.byte	0x03, 0x1b
        /*001e*/ 	.short	0x00ff


	//----- nvinfo : EIATTR_EXTERNS
	.align		4
        /*0020*/ 	.byte	0x04, 0x0f
        /*0022*/ 	.short	(.L_60 - .L_59)


	//   ....[0]....
	.align		4
.L_59:
        /*0024*/ 	.word	index@(vprintf)


	//----- nvinfo : EIATTR_MERCURY_ISA_VERSION
	.align		4
.L_60:
        /*0028*/ 	.byte	0x03, 0x5f
        /*002a*/ 	.short	0x0101


	//----- nvinfo : EIATTR_VRC_CTA_INIT_COUNT
	.align		4
        /*002c*/ 	.byte	0x02, 0x4a
	.zero		1
	.zero		1


	//----- nvinfo : EIATTR_SYSCALL_OFFSETS
	.align		4
        /*0030*/ 	.byte	0x04, 0x46
        /*0032*/ 	.short	(.L_62 - .L_61)


	//   ....[0]....
.L_61:
        /*0034*/ 	.word	0x00000150


	//----- nvinfo : EIATTR_EXIT_INSTR_OFFSETS
	.align		4
.L_62:
        /*0038*/ 	.byte	0x04, 0x1c
        /*003a*/ 	.short	(.L_64 - .L_63)


	//   ....[0]....
.L_63:
        /*003c*/ 	.word	0x00000160


	//----- nvinfo : EIATTR_CBANK_PARAM_SIZE
	.align		4
.L_64:
        /*0040*/ 	.byte	0x03, 0x19
        /*0042*/ 	.short	0x0008


	//----- nvinfo : EIATTR_PARAM_CBANK
	.align		4
        /*0044*/ 	.byte	0x04, 0x0a
        /*0046*/ 	.short	(.L_66 - .L_65)
	.align		4
.L_65:
        /*0048*/ 	.word	index@(.nv.constant0._Z22unique_gid_calculationPi)
        /*004c*/ 	.short	0x0380
        /*004e*/ 	.short	0x0008


	//----- nvinfo : EIATTR_SW_WAR
	.align		4
.L_66:
        /*0050*/ 	.byte	0x04, 0x36
        /*0052*/ 	.short	(.L_68 - .L_67)
.L_67:
        /*0054*/ 	.word	0x00000008
.L_68:


//--------------------- .nv.info._Z25unique_idx_calc_threadIdxPi --------------------------
	.section	.nv.info._Z25unique_idx_calc_threadIdxPi,"",@"SHT_CUDA_INFO"
	.sectionflags	@""
	.align	4


	//----- nvinfo : EIATTR_CUDA_API_VERSION
	.align		4
        /*0000*/ 	.byte	0x04, 0x37
        /*0002*/ 	.short	(.L_70 - .L_69)
.L_69:
        /*0004*/ 	.word	0x00000082


	//----- nvinfo : EIATTR_KPARAM_INFO
	.align		4
.L_70:
        /*0008*/ 	.byte	0x04, 0x17
        /*000a*/ 	.short	(.L_72 - .L_71)
.L_71:
        /*000c*/ 	.word	0x00000000
        /*0010*/ 	.short	0x0000
        /*0012*/ 	.short	0x0000
        /*0014*/ 	.byte	0x00, 0xf5, 0x21, 0x00


	//----- nvinfo : EIATTR_SPARSE_MMA_MASK
	.align		4
.L_72:
        /*0018*/ 	.byte	0x03, 0x50
        /*001a*/ 	.short	0x0000


	//----- nvinfo : EIATTR_MAXREG_COUNT
	.align		4
        /*001c*/ 	.byte	0x03, 0x1b
        /*001e*/ 	.short	0x00ff


	//----- nvinfo : EIATTR_EXTERNS
	.align		4
        /*0020*/ 	.byte	0x04, 0x0f
        /*0022*/ 	.short	(.L_74 - .L_73)


	//   ....[0]....
	.align		4
.L_73:
        /*0024*/ 	.word	index@(vprintf)


	//----- nvinfo : EIATTR_MERCURY_ISA_VERSION
	.align		4
.L_74:
        /*0028*/ 	.byte	0x03, 0x5f
        /*002a*/ 	.short	0x0101


	//----- nvinfo : EIATTR_VRC_CTA_INIT_COUNT
	.align		4
        /*002c*/ 	.byte	0x02, 0x4a
	.zero		1
	.zero		1


	//----- nvinfo : EIATTR_SYSCALL_OFFSETS
	.align		4
        /*0030*/ 	.byte	0x04, 0x46
        /*0032*/ 	.short	(.L_76 - .L_75)


	//   ....[0]....
.L_75:
        /*0034*/ 	.word	0x00000120


	//----- nvinfo : EIATTR_EXIT_INSTR_OFFSETS
	.align		4
.L_76:
        /*0038*/ 	.byte	0x04, 0x1c
        /*003a*/ 	.short	(.L_78 - .L_77)


	//   ....[0]....
.L_77:
        /*003c*/ 	.word	0x00000130


	//----- nvinfo : EIATTR_CBANK_PARAM_SIZE
	.align		4
.L_78:
        /*0040*/ 	.byte	0x03, 0x19
        /*0042*/ 	.short	0x0008


	//----- nvinfo : EIATTR_PARAM_CBANK
	.align		4
        /*0044*/ 	.byte	0x04, 0x0a
        /*0046*/ 	.short	(.L_80 - .L_79)
	.align		4
.L_79:
        /*0048*/ 	.word	index@(.nv.constant0._Z25unique_idx_calc_threadIdxPi)
        /*004c*/ 	.short	0x0380
        /*004e*/ 	.short	0x0008


	//----- nvinfo : EIATTR_SW_WAR
	.align		4
.L_80:
        /*0050*/ 	.byte	0x04, 0x36
        /*0052*/ 	.short	(.L_82 - .L_81)
.L_81:
        /*0054*/ 	.word	0x00000008
.L_82:


//--------------------- .nv.callgraph             --------------------------
	.section	.nv.callgraph,"",@"SHT_CUDA_CALLGRAPH"
	.align	4
	.sectionentsize	8
	.align		4
        /*0000*/ 	.word	0x00000000
	.align		4
        /*0004*/ 	.word	0xffffffff
	.align		4
        /*0008*/ 	.word	index@(_Z28unique_gid_calculation_2d_2dPi)
	.align		4
        /*000c*/ 	.word	index@(vprintf)
	.align		4
        /*0010*/ 	.word	index@(_Z25unique_gid_calculation_2dPi)
	.align		4
        /*0014*/ 	.word	index@(vprintf)
	.align		4
        /*0018*/ 	.word	index@(_Z22unique_gid_calculationPi)
	.align		4
        /*001c*/ 	.word	index@(vprintf)
	.align		4
        /*0020*/ 	.word	index@(_Z25unique_idx_calc_threadIdxPi)
	.align		4
        /*0024*/ 	.word	index@(vprintf)
	.align		4
        /*0028*/ 	.word	0x00000000
	.align		4
        /*002c*/ 	.word	0xfffffffe
	.align		4
        /*0030*/ 	.word	0x00000000
	.align		4
        /*0034*/ 	.word	0xfffffffd
	.align		4
        /*0038*/ 	.word	0x00000000
	.align		4
        /*003c*/ 	.word	0xfffffffc


//--------------------- .nv.constant4             --------------------------
	.section	.nv.constant4,"a",@progbits
	.align	8
	.align		8
.nv.constant4:
        /*0000*/ 	.dword	vprintf
	.align		8
        /*0008*/ 	.dword	$str
	.align		8
        /*0010*/ 	.dword	$str$1
	.align		8
        /*0018*/ 	.dword	$str$2


//--------------------- .text._Z28unique_gid_calculation_2d_2dPi --------------------------
	.section	.text._Z28unique_gid_calculation_2d_2dPi,"ax",@progbits
	.align	128
        .global         _Z28unique_gid_calculation_2d_2dPi
        .type           _Z28unique_gid_calculation_2d_2dPi,@function
        .size           _Z28unique_gid_calculation_2d_2dPi,(.L_x_8 - _Z28unique_gid_calculation_2d_2dPi)
        .other          _Z28unique_gid_calculation_2d_2dPi,@"STO_CUDA_ENTRY STV_DEFAULT"
_Z28unique_gid_calculation_2d_2dPi:
.text._Z28unique_gid_calculation_2d_2dPi:
[----:B------:R-:W0:Y:S01]  /*0000*/  LDC R1, c[0x0][0x37c] ;  /* 0x0000df00ff017b82 */ /* 0x000e220000000800 */
[----:B------:R-:W1:Y:S01]  /*0010*/  S2R R11, SR_TID.Y ;  /* 0x00000000000b7919 */ /* 0x000e620000002200 */
[----:B------:R-:W2:Y:S06]  /*0020*/  LDCU UR6, c[0x0][0x2fc] ;  /* 0x00005f80ff0677ac */ /* 0x000eac0008000800 */
[----:B------:R-:W3:Y:S01]  /*0030*/  LDC.64 R2, c[0x0][0x380] ;  /* 0x0000e000ff027b82 */ /* 0x000ee20000000a00 */
[----:B0-----:R-:W-:Y:S01]  /*0040*/  VIADD R1, R1, 0xffffffe8 ;  /* 0xffffffe801017836 */ /* 0x001fe20000000000 */
[----:B------:R-:W1:Y:S01]  /*0050*/  S2R R12, SR_CTAID.X ;  /* 0x00000000000c7919 */ /* 0x000e620000002500 */
[----:B------:R-:W0:Y:S01]  /*0060*/  LDCU UR7, c[0x0][0x360] ;  /* 0x00006c00ff0777ac */ /* 0x000e220008000800 */
[----:B------:R-:W0:Y:S01]  /*0070*/  S2R R10, SR_TID.X ;  /* 0x00000000000a7919 */ /* 0x000e220000002100 */
[----:B------:R-:W1:Y:S01]  /*0080*/  LDCU UR8, c[0x0][0x364] ;  /* 0x00006c80ff0877ac */ /* 0x000e620008000800 */
[----:B------:R-:W4:Y:S01]  /*0090*/  LDCU.64 UR4, c[0x0][0x358] ;  /* 0x00006b00ff0477ac */ /* 0x000f220008000a00 */
[----:B-1----:R-:W-:Y:S01]  /*00a0*/  IMAD R11, R12, UR8, R11 ;  /* 0x000000080c0b7c24 */ /* 0x002fe2000f8e020b */
[----:B------:R-:W1:Y:S01]  /*00b0*/  S2R R13, SR_CTAID.Y ;  /* 0x00000000000d7919 */ /* 0x000e620000002600 */
[----:B------:R-:W-:Y:S01]  /*00c0*/  MOV R0, 0x0 ;  /* 0x0000000000007802 */ /* 0x000fe20000000f00 */
[----:B------:R-:W5:Y:S01]  /*00d0*/  LDCU.64 UR8, c[0x4][0x18] ;  /* 0x01000300ff0877ac */ /* 0x000f620008000a00 */
[----:B0-----:R-:W-:-:S04]  /*00e0*/  IMAD R11, R11, UR7, R10 ;  /* 0x000000070b0b7c24 */ /* 0x001fc8000f8e020a */
[----:B---3--:R-:W-:-:S06]  /*00f0*/  IMAD.WIDE R2, R11, 0x4, R2 ;  /* 0x000000040b027825 */ /* 0x008fcc00078e0202 */
[----:B----4-:R-:W3:Y:S01]  /*0100*/  LDG.E R2, desc[UR4][R2.64] ;  /* 0x0000000402027981 */ /* 0x010ee2000c1e1900 */
[----:B------:R-:W0:Y:S01]  /*0110*/  LDCU UR4, c[0x0][0x2f8] ;  /* 0x00005f00ff0477ac */ /* 0x000e220008000800 */
[----:B------:R4:W3:Y:S02]  /*0120*/  LDC.64 R8, c[0x4][R0] ;  /* 0x0100000000087b82 */ /* 0x0008e40000000a00 */
[----:B------:R4:W-:Y:S01]  /*0130*/  STL.64 [R1+0x8], R10 ;  /* 0x0000080a01007387 */ /* 0x0009e20000100a00 */
[----:B-----5:R-:W-:Y:S01]  /*0140*/  IMAD.U32 R4, RZ, RZ, UR8 ;  /* 0x00000008ff047e24 */ /* 0x020fe2000f8e00ff */
[----:B------:R-:W-:Y:S02]  /*0150*/  MOV R5, UR9 ;  /* 0x0000000900057c02 */ /* 0x000fe40008000f00 */
[----:B-1----:R4:W-:Y:S01]  /*0160*/  STL.64 [R1], R12 ;  /* 0x0000000c01007387 */ /* 0x0029e20000100a00 */
[----:B0-----:R-:W-:-:S04]  /*0170*/  IADD3 R6, P0, PT, R1, UR4, RZ ;  /* 0x0000000401067c10 */ /* 0x001fc8000ff1e0ff */
[----:B--2---:R-:W-:Y:S01]  /*0180*/  IADD3.X R7, PT, PT, RZ, UR6, RZ, P0, !PT ;  /* 0x00000006ff077c10 */ /* 0x004fe200087fe4ff */
[----:B---3--:R4:W-:Y:S08]  /*0190*/  STL [R1+0x10], R2 ;  /* 0x0000100201007387 */ /* 0x0089f00000100800 */
[----:B------:R-:W-:-:S07]  /*01a0*/  LEPC R20, `(.L_x_0) ;  /* 0x000000001014794e */ /* 0x000fce0000000000 */
[----:B----4-:R-:W-:Y:S05]  /*01b0*/  CALL.ABS.NOINC R8 ;  /* 0x0000000008007343 */ /* 0x010fea0003c00000 */
.L_x_0:
[----:B------:R-:W-:Y:S05]  /*01c0*/  EXIT ;  /* 0x000000000000794d */ /* 0x000fea0003800000 */
.L_x_1:
[----:B------:R-:W-:-:S00]  /*01d0*/  BRA `(.L_x_1) ;  /* 0xfffffffc00fc7947 */ /* 0x000fc0000383ffff */
[----:B------:R-:W-:-:S00]  /*01e0*/  NOP ;  /* 0x0000000000007918 */ /* 0x000fc00000000000 */
        /* <DEDUP_REMOVED lines=9> */
.L_x_8:


//--------------------- .text._Z25unique_gid_calculation_2dPi --------------------------
	.section	.text._Z25unique_gid_calculation_2dPi,"ax",@progbits
	.align	128
        .global         _Z25unique_gid_calculation_2dPi
        .type           _Z25unique_gid_calculation_2dPi,@function
        .size           _Z25unique_gid_calculation_2dPi,(.L_x_9 - _Z25unique_gid_calculation_2dPi)
        .other          _Z25unique_gid_calculation_2dPi,@"STO_CUDA_ENTRY STV_DEFAULT"
_Z25unique_gid_calculation_2dPi:
.text._Z25unique_gid_calculation_2dPi:
[----:B------:R-:W0:Y:S01]  /*0000*/  LDC R1, c[0x0][0x37c] ;  /* 0x0000df00ff017b82 */ /* 0x000e220000000800 */
[----:B------:R-:W1:Y:S01]  /*0010*/  S2R R12, SR_CTAID.X ;  /* 0x00000000000c7919 */ /* 0x000e620000002500 */
[----:B------:R-:W2:Y:S06]  /*0020*/  LDCU UR6, c[0x0][0x2fc] ;  /* 0x00005f80ff0677ac */ /* 0x000eac0008000800 */
[----:B------:R-:W3:Y:S01]  /*0030*/  LDC.64 R2, c[0x0][0x380] ;  /* 0x0000e000ff027b82 */ /* 0x000ee20000000a00 */
[----:B0-----:R-:W-:Y:S01]  /*0040*/  VIADD R1, R1, 0xffffffe8 ;  /* 0xffffffe801017836 */ /* 0x001fe20000000000 */
[----:B------:R-:W1:Y:S01]  /*0050*/  S2R R13, SR_CTAID.Y ;  /* 0x00000000000d7919 */ /* 0x000e620000002600 */
[----:B------:R-:W0:Y:S01]  /*0060*/  LDCU UR7, c[0x0][0x360] ;  /* 0x00006c00ff0777ac */ /* 0x000e220008000800 */
[----:B------:R-:W0:Y:S01]  /*0070*/  S2R R10, SR_TID.X ;  /* 0x00000000000a7919 */ /* 0x000e220000002100 */
[----:B------:R-:W1:Y:S01]  /*0080*/  LDCU UR8, c[0x0][0x370] ;  /* 0x00006e00ff0877ac */ /* 0x000e620008000800 */
[----:B------:R-:W4:Y:S01]  /*0090*/  LDCU.64 UR4, c[0x0][0x358] ;  /* 0x00006b00ff0477ac */ /* 0x000f220008000a00 */
[----:B-1----:R-:W-:Y:S01]  /*00a0*/  IMAD R11, R13, UR8, R12 ;  /* 0x000000080d0b7c24 */ /* 0x002fe2000f8e020c */
[----:B------:R-:W-:Y:S01]  /*00b0*/  MOV R0, 0x0 ;  /* 0x0000000000007802 */ /* 0x000fe20000000f00 */
[----:B------:R1:W-:Y:S01]  /*00c0*/  STL.64 [R1], R12 ;  /* 0x0000000c01007387 */ /* 0x0003e20000100a00 */
[----:B------:R-:W5:Y:S01]  /*00d0*/  LDCU.64 UR8, c[0x4][0x18] ;  /* 0x01000300ff0877ac */ /* 0x000f620008000a00 */
[----:B0-----:R-:W-:-:S04]  /*00e0*/  IMAD R11, R11, UR7, R10 ;  /* 0x000000070b0b7c24 */ /* 0x001fc8000f8e020a */
[----:B---3--:R-:W-:-:S06]  /*00f0*/  IMAD.WIDE R2, R11, 0x4, R2 ;  /* 0x000000040b027825 */ /* 0x008fcc00078e0202 */
[----:B----4-:R-:W3:Y:S01]  /*0100*/  LDG.E R2, desc[UR4][R2.64] ;  /* 0x0000000402027981 */ /* 0x010ee2000c1e1900 */
[----:B------:R-:W0:Y:S01]  /*0110*/  LDCU UR4, c[0x0][0x2f8] ;  /* 0x00005f00ff0477ac */ /* 0x000e220008000800 */
[----:B------:R1:W4:Y:S02]  /*0120*/  LDC.64 R8, c[0x4][R0] ;  /* 0x0100000000087b82 */ /* 0x0003240000000a00 */
[----:B------:R1:W-:Y:S01]  /*0130*/  STL.64 [R1+0x8], R10 ;  /* 0x0000080a01007387 */ /* 0x0003e20000100a00 */
[----:B-----5:R-:W-:Y:S01]  /*0140*/  IMAD.U32 R4, RZ, RZ, UR8 ;  /* 0x00000008ff047e24 */ /* 0x020fe2000f8e00ff */
[----:B------:R-:W-:Y:S02]  /*0150*/  MOV R5, UR9 ;  /* 0x0000000900057c02 */ /* 0x000fe40008000f00 */
[----:B0-----:R-:W-:-:S04]  /*0160*/  IADD3 R6, P0, PT, R1, UR4, RZ ;  /* 0x0000000401067c10 */ /* 0x001fc8000ff1e0ff */
[----:B--2---:R-:W-:Y:S01]  /*0170*/  IADD3.X R7, PT, PT, RZ, UR6, RZ, P0, !PT ;  /* 0x00000006ff077c10 */ /* 0x004fe200087fe4ff */
[----:B---34-:R1:W-:Y:S08]  /*0180*/  STL [R1+0x10], R2 ;  /* 0x0000100201007387 */ /* 0x0183f00000100800 */
[----:B------:R-:W-:-:S07]  /*0190*/  LEPC R20, `(.L_x_2) ;  /* 0x000000001014794e */ /* 0x000fce0000000000 */
[----:B-1----:R-:W-:Y:S05]  /*01a0*/  CALL.ABS.NOINC R8 ;  /* 0x0000000008007343 */ /* 0x002fea0003c00000 */
.L_x_2:
[----:B------:R-:W-:Y:S05]  /*01b0*/  EXIT ;  /* 0x000000000000794d */ /* 0x000fea0003800000 */
.L_x_3:
        /* <DEDUP_REMOVED lines=12> */
.L_x_9:


//--------------------- .text._Z22unique_gid_calculationPi --------------------------
	.section	.text._Z22unique_gid_calculationPi,"ax",@progbits
	.align	128
        .global         _Z22unique_gid_calculationPi
        .type           _Z22unique_gid_calculationPi,@function
        .size           _Z22unique_gid_calculationPi,(.L_x_10 - _Z22unique_gid_calculationPi)
        .other          _Z22unique_gid_calculationPi,@"STO_CUDA_ENTRY STV_DEFAULT"
_Z22unique_gid_calculationPi:
.text._Z22unique_gid_calculationPi:
[----:B------:R-:W0:Y:S01]  /*0000*/  LDC R1, c[0x0][0x37c] ;  /* 0x0000df00ff017b82 */ /* 0x000e220000000800 */
[----:B------:R-:W1:Y:S07]  /*0010*/  S2R R13, SR_TID.X ;  /* 0x00000000000d7919 */ /* 0x000e6e0000002100 */
[----:B------:R-:W2:Y:S01]  /*0020*/  LDC.64 R2, c[0x0][0x380] ;  /* 0x0000e000ff027b82 */ /* 0x000ea20000000a00 */
[----:B------:R-:W3:Y:S01]  /*0030*/  LDCU UR6, c[0x0][0x2fc] ;  /* 0x00005f80ff0677ac */ /* 0x000ee20008000800 */
[----:B0-----:R-:W-:Y:S01]  /*0040*/  VIADD R1, R1, 0xfffffff0 ;  /* 0xfffffff001017836 */ /* 0x001fe20000000000 */
[----:B------:R-:W1:Y:S01]  /*0050*/  S2R R12, SR_CTAID.X ;  /* 0x00000000000c7919 */ /* 0x000e620000002500 */
[----:B------:R-:W1:Y:S01]  /*0060*/  LDCU UR7, c[0x0][0x360] ;  /* 0x00006c00ff0777ac */ /* 0x000e620008000800 */
[----:B------:R-:W0:Y:S01]  /*0070*/  LDCU.64 UR4, c[0x0][0x358] ;  /* 0x00006b00ff0477ac */ /* 0x000e220008000a00 */
[----:B------:R-:W-:Y:S01]  /*0080*/  MOV R0, 0x0 ;  /* 0x0000000000007802 */ /* 0x000fe20000000f00 */
[----:B------:R-:W4:Y:S01]  /*0090*/  LDCU.64 UR8, c[0x4][0x10] ;  /* 0x01000200ff0877ac */ /* 0x000f220008000a00 */
[----:B-1----:R-:W-:-:S04]  /*00a0*/  IMAD R14, R12, UR7, R13 ;  /* 0x000000070c0e7c24 */ /* 0x002fc8000f8e020d */
[----:B--2---:R-:W-:-:S05]  /*00b0*/  IMAD.WIDE R2, R14, 0x4, R2 ;  /* 0x000000040e027825 */ /* 0x004fca00078e0202 */
[----:B0-----:R-:W2:Y:S01]  /*00c0*/  LDG.E R15, desc[UR4][R2.64] ;  /* 0x00000004020f7981 */ /* 0x001ea2000c1e1900 */
[----:B------:R-:W0:Y:S01]  /*00d0*/  LDCU UR4, c[0x0][0x2f8] ;  /* 0x00005f00ff0477ac */ /* 0x000e220008000800 */
[----:B------:R1:W1:Y:S01]  /*00e0*/  LDC.64 R8, c[0x4][R0] ;  /* 0x0100000000087b82 */ /* 0x0002620000000a00 */
[----:B----4-:R-:W-:Y:S01]  /*00f0*/  IMAD.U32 R4, RZ, RZ, UR8 ;  /* 0x00000008ff047e24 */ /* 0x010fe2000f8e00ff */
[----:B------:R-:W-:Y:S02]  /*0100*/  MOV R5, UR9 ;  /* 0x0000000900057c02 */ /* 0x000fe40008000f00 */
[----:B0-----:R-:W-:-:S04]  /*0110*/  IADD3 R6, P0, PT, R1, UR4, RZ ;  /* 0x0000000401067c10 */ /* 0x001fc8000ff1e0ff */
[----:B---3--:R-:W-:Y:S01]  /*0120*/  IADD3.X R7, PT, PT, RZ, UR6, RZ, P0, !PT ;  /* 0x00000006ff077c10 */ /* 0x008fe200087fe4ff */
[----:B-12---:R0:W-:Y:S08]  /*0130*/  STL.128 [R1], R12 ;  /* 0x0000000c01007387 */ /* 0x0061f00000100c00 */
[----:B------:R-:W-:-:S07]  /*0140*/  LEPC R20, `(.L_x_4) ;  /* 0x000000001014794e */ /* 0x000fce0000000000 */
[----:B0-----:R-:W-:Y:S05]  /*0150*/  CALL.ABS.NOINC R8 ;  /* 0x0000000008007343 */ /* 0x001fea0003c00000 */
.L_x_4:
[----:B------:R-:W-:Y:S05]  /*0160*/  EXIT ;  /* 0x000000000000794d */ /* 0x000fea0003800000 */
.L_x_5:
        /* <DEDUP_REMOVED lines=9> */
.L_x_10:


//--------------------- .text._Z25unique_idx_calc_threadIdxPi --------------------------
	.section	.text._Z25unique_idx_calc_threadIdxPi,"ax",@progbits
	.align	128
        .global         _Z25unique_idx_calc_threadIdxPi
        .type           _Z25unique_idx_calc_threadIdxPi,@function
        .size           _Z25unique_idx_calc_threadIdxPi,(.L_x_11 - _Z25unique_idx_calc_threadIdxPi)
        .other          _Z25unique_idx_calc_threadIdxPi,@"STO_CUDA_ENTRY STV_DEFAULT"
_Z25unique_idx_calc_threadIdxPi:
.text._Z25unique_idx_calc_threadIdxPi:
[----:B------:R-:W0:Y:S01]  /*0000*/  LDC R1, c[0x0][0x37c] ;  /* 0x0000df00ff017b82 */ /* 0x000e220000000800 */
[----:B------:R-:W1:Y:S07]  /*0010*/  S2R R10, SR_TID.X ;  /* 0x00000000000a7919 */ /* 0x000e6e0000002100 */
[----:B------:R-:W1:Y:S01]  /*0020*/  LDC.64 R2, c[0x0][0x380] ;  /* 0x0000e000ff027b82 */ /* 0x000e620000000a00 */
[----:B------:R-:W2:Y:S01]  /*0030*/  LDCU.64 UR4, c[0x0][0x358] ;  /* 0x00006b00ff0477ac */ /* 0x000ea20008000a00 */
[----:B0-----:R-:W-:Y:S01]  /*0040*/  VIADD R1, R1, 0xfffffff8 ;  /* 0xfffffff801017836 */ /* 0x001fe20000000000 */
[----:B------:R-:W0:Y:S01]  /*0050*/  LDCU.64 UR6, c[0x4][0x8] ;  /* 0x01000100ff0677ac */ /* 0x000e220008000a00 */
[----:B-1----:R-:W-:-:S05]  /*0060*/  IMAD.WIDE.U32 R2, R10, 0x4, R2 ;  /* 0x000000040a027825 */ /* 0x002fca00078e0002 */
[----:B--2---:R-:W2:Y:S01]  /*0070*/  LDG.E R11, desc[UR4][R2.64] ;  /* 0x00000004020b7981 */ /* 0x004ea2000c1e1900 */
[----:B------:R-:W-:Y:S01]  /*0080*/  MOV R0, 0x0 ;  /* 0x0000000000007802 */ /* 0x000fe20000000f00 */
[----:B------:R-:W1:Y:S01]  /*0090*/  LDCU UR4, c[0x0][0x2f8] ;  /* 0x00005f00ff0477ac */ /* 0x000e620008000800 */
[----:B0-----:R-:W-:Y:S01]  /*00a0*/  IMAD.U32 R4, RZ, RZ, UR6 ;  /* 0x00000006ff047e24 */ /* 0x001fe2000f8e00ff */
[----:B------:R-:W-:Y:S01]  /*00b0*/  MOV R5, UR7 ;  /* 0x0000000700057c02 */ /* 0x000fe20008000f00 */
[----:B------:R0:W3:Y:S01]  /*00c0*/  LDC.64 R8, c[0x4][R0] ;  /* 0x0100000000087b82 */ /* 0x0000e20000000a00 */
[----:B------:R-:W4:Y:S01]  /*00d0*/  LDCU UR5, c[0x0][0x2fc] ;  /* 0x00005f80ff0577ac */ /* 0x000f220008000800 */
[----:B-1----:R-:W-:-:S05]  /*00e0*/  IADD3 R6, P0, PT, R1, UR4, RZ ;  /* 0x0000000401067c10 */ /* 0x002fca000ff1e0ff */
[----:B----4-:R-:W-:Y:S01]  /*00f0*/  IMAD.X R7, RZ, RZ, UR5, P0 ;  /* 0x00000005ff077e24 */ /* 0x010fe200080e06ff */
[----:B--23--:R0:W-:Y:S07]  /*0100*/  STL.64 [R1], R10 ;  /* 0x0000000a01007387 */ /* 0x00c1ee0000100a00 */
[----:B------:R-:W-:-:S07]  /*0110*/  LEPC R20, `(.L_x_6) ;  /* 0x000000001014794e */ /* 0x000fce0000000000 */
[----:B0-----:R-:W-:Y:S05]  /*0120*/  CALL.ABS.NOINC R8 ;  /* 0x0000000008007343 */ /* 0x001fea0003c00000 */
.L_x_6:
[----:B------:R-:W-:Y:S05]  /*0130*/  EXIT ;  /* 0x000000000000794d */ /* 0x000fea0003800000 */
.L_x_7:
        /* <DEDUP_REMOVED lines=12> */
.L_x_11:


//--------------------- .nv.global.init           --------------------------
	.section	.nv.global.init,"aw",@progbits
.nv.global.init:
	.type		$str,@object
	.size		$str,($str$1 - $str)
$str:
        /*0000*/ 	.byte	0x74, 0x68, 0x72, 0x65, 0x61, 0x64, 0x49, 0x64, 0x78, 0x2e, 0x78, 0x20, 0x3a, 0x20, 0x25, 0x64
        /*0010*/ 	.byte	0x2c, 0x20, 0x76, 0x61, 0x6c, 0x75, 0x65, 0x20, 0x3a, 0x20, 0x25, 0x64, 0x20, 0x0a, 0x00
	.type		$str$1,@object
	.size		$str$1,($str$2 - $str$1)
$str$1:
        /*001f*/ 	.byte	0x62, 0x6c, 0x6f, 0x63, 0x6b, 0x49, 0x64, 0x78, 0x2e, 0x78, 0x20, 0x3a, 0x20, 0x25, 0x64, 0x2c
        /*002f*/ 	.byte	0x20, 0x74, 0x68, 0x72, 0x65, 0x61, 0x64, 0x49, 0x64, 0x78, 0x2e, 0x78, 0x20, 0x3a, 0x20, 0x25
        /*003f*/ 	.byte	0x64, 0x2c, 0x20, 0x67, 0x69, 0x64, 0x20, 0x3a, 0x20, 0x25, 0x64, 0x2c, 0x20, 0x76, 0x61, 0x6c
        /*004f*/ 	.byte	0x75, 0x65, 0x20, 0x3a, 0x25, 0x64, 0x20, 0x0a, 0x00
	.type		$str$2,@object
	.size		$str$2,(.L_2 - $str$2)
$str$2:
        /*0058*/ 	.byte	0x62, 0x6c, 0x6f, 0x63, 0x6b, 0x49, 0x64, 0x78, 0x2e, 0x78, 0x20, 0x3a, 0x20, 0x25, 0x64, 0x2c
        /*0068*/ 	.byte	0x20, 0x62, 0x6c, 0x6f, 0x63, 0x6b, 0x49, 0x64, 0x78, 0x2e, 0x79, 0x20, 0x3a, 0x20, 0x25, 0x64
        /*0078*/ 	.byte	0x2c, 0x20, 0x74, 0x68, 0x72, 0x65, 0x61, 0x64, 0x49, 0x64, 0x78, 0x2e, 0x78, 0x20, 0x3a, 0x20
        /*0088*/ 	.byte	0x25, 0x64, 0x2c, 0x20, 0x67, 0x69, 0x64, 0x20, 0x3a, 0x20, 0x25, 0x64, 0x2c, 0x20, 0x76, 0x61
        /*0098*/ 	.byte	0x6c, 0x75, 0x65, 0x20, 0x3a, 0x25, 0x64, 0x20, 0x0a, 0x00
.L_2:


//--------------------- .nv.shared.reserved.0     --------------------------
	.section	.nv.shared.reserved.0,"aw",@nobits
	.weak		__nv_reservedSMEM_offset_0_alias
	.size		__nv_reservedSMEM_offset_0_alias, 0, 64
	.other		__nv_reservedSMEM_offset_0_alias,@"STO_CUDA_RESERVED_SHARED STV_DEFAULT"
__nv_reservedSMEM_offset_0_alias:
	.zero		0
	.zero		64


//--------------------- .nv.constant0._Z28unique_gid_calculation_2d_2dPi --------------------------
	.section	.nv.constant0._Z28unique_gid_calculation_2d_2dPi,"a",@progbits
	.sectionflags	@""
	.align	4
.nv.constant0._Z28unique_gid_calculation_2d_2dPi:
	.zero		904


//--------------------- .nv.constant0._Z25unique_gid_calculation_2dPi --------------------------
	.section	.nv.constant0._Z25unique_gid_calculation_2dPi,"a",@progbits
	.sectionflags	@""
	.align	4
.nv.constant0._Z25unique_gid_calculation_2dPi:
	.zero		904


//--------------------- .nv.constant0._Z22unique_gid_calculationPi --------------------------
	.section	.nv.constant0._Z22unique_gid_calculationPi,"a",@progbits
	.sectionflags	@""
	.align	4
.nv.constant0._Z22unique_gid_calculationPi:
	.zero		904


//--------------------- .nv.constant0._Z25unique_idx_calc_threadIdxPi --------------------------
	.section	.nv.constant0._Z25unique_idx_calc_threadIdxPi,"a",@progbits
	.sectionflags	@""
	.align	4
.nv.constant0._Z25unique_idx_calc_threadIdxPi:
	.zero		904


//--------------------- SYMBOLS --------------------------

	.type		.nv.reservedSmem.offset0,@object
	.size		.nv.reservedSmem.offset0,0x4
	.type		vprintf,@function
